//
// Generated by NVIDIA NVVM Compiler
//
// Compiler Build ID: CL-36424714
// Cuda compilation tools, release 13.0, V13.0.88
// Based on NVVM 20.0.0
//

.version 9.0
.target sm_100
.address_size 64

	// .globl	_Z25multiplication_matrix_GPUPiS_S_
// _ZZ25multiplication_matrix_GPUPiS_S_E2bs has been demoted

.visible .entry _Z25multiplication_matrix_GPUPiS_S_(
	.param .u64 .ptr .align 1 _Z25multiplication_matrix_GPUPiS_S__param_0,
	.param .u64 .ptr .align 1 _Z25multiplication_matrix_GPUPiS_S__param_1,
	.param .u64 .ptr .align 1 _Z25multiplication_matrix_GPUPiS_S__param_2
)
{
	.reg .b32 	%r<58>;
	.reg .b64 	%rd<13>;
	// demoted variable
	.shared .align 4 .b8 _ZZ25multiplication_matrix_GPUPiS_S_E2bs[64];
	ld.param.u64 	%rd1, [_Z25multiplication_matrix_GPUPiS_S__param_0];
	ld.param.u64 	%rd2, [_Z25multiplication_matrix_GPUPiS_S__param_1];
	ld.param.u64 	%rd3, [_Z25multiplication_matrix_GPUPiS_S__param_2];
	cvta.to.global.u64 	%rd4, %rd3;
	cvta.to.global.u64 	%rd5, %rd1;
	cvta.to.global.u64 	%rd6, %rd2;
	mov.u32 	%r1, %ctaid.x;
	shl.b32 	%r2, %r1, 4;
	mov.u32 	%r3, %tid.x;
	add.s32 	%r4, %r2, %r3;
	mul.wide.u32 	%rd7, %r3, 4;
	add.s64 	%rd8, %rd6, %rd7;
	ld.global.u32 	%r5, [%rd8];
	shl.b32 	%r6, %r3, 2;
	mov.u32 	%r7, _ZZ25multiplication_matrix_GPUPiS_S_E2bs;
	add.s32 	%r8, %r7, %r6;
	st.shared.u32 	[%r8], %r5;
	shl.b32 	%r9, %r4, 4;
	mul.wide.s32 	%rd9, %r9, 4;
	add.s64 	%rd10, %rd5, %rd9;
	ld.global.u32 	%r10, [%rd10];
	ld.shared.u32 	%r11, [_ZZ25multiplication_matrix_GPUPiS_S_E2bs];
	mul.lo.s32 	%r12, %r11, %r10;
	ld.global.u32 	%r13, [%rd10+4];
	ld.shared.u32 	%r14, [_ZZ25multiplication_matrix_GPUPiS_S_E2bs+4];
	mad.lo.s32 	%r15, %r14, %r13, %r12;
	ld.global.u32 	%r16, [%rd10+8];
	ld.shared.u32 	%r17, [_ZZ25multiplication_matrix_GPUPiS_S_E2bs+8];
	mad.lo.s32 	%r18, %r17, %r16, %r15;
	ld.global.u32 	%r19, [%rd10+12];
	ld.shared.u32 	%r20, [_ZZ25multiplication_matrix_GPUPiS_S_E2bs+12];
	mad.lo.s32 	%r21, %r20, %r19, %r18;
	ld.global.u32 	%r22, [%rd10+16];
	ld.shared.u32 	%r23, [_ZZ25multiplication_matrix_GPUPiS_S_E2bs+16];
	mad.lo.s32 	%r24, %r23, %r22, %r21;
	ld.global.u32 	%r25, [%rd10+20];
	ld.shared.u32 	%r26, [_ZZ25multiplication_matrix_GPUPiS_S_E2bs+20];
	mad.lo.s32 	%r27, %r26, %r25, %r24;
	ld.global.u32 	%r28, [%rd10+24];
	ld.shared.u32 	%r29, [_ZZ25multiplication_matrix_GPUPiS_S_E2bs+24];
	mad.lo.s32 	%r30, %r29, %r28, %r27;
	ld.global.u32 	%r31, [%rd10+28];
	ld.shared.u32 	%r32, [_ZZ25multiplication_matrix_GPUPiS_S_E2bs+28];
	mad.lo.s32 	%r33, %r32, %r31, %r30;
	ld.global.u32 	%r34, [%rd10+32];
	ld.shared.u32 	%r35, [_ZZ25multiplication_matrix_GPUPiS_S_E2bs+32];
	mad.lo.s32 	%r36, %r35, %r34, %r33;
	ld.global.u32 	%r37, [%rd10+36];
	ld.shared.u32 	%r38, [_ZZ25multiplication_matrix_GPUPiS_S_E2bs+36];
	mad.lo.s32 	%r39, %r38, %r37, %r36;
	ld.global.u32 	%r40, [%rd10+40];
	ld.shared.u32 	%r41, [_ZZ25multiplication_matrix_GPUPiS_S_E2bs+40];
	mad.lo.s32 	%r42, %r41, %r40, %r39;
	ld.global.u32 	%r43, [%rd10+44];
	ld.shared.u32 	%r44, [_ZZ25multiplication_matrix_GPUPiS_S_E2bs+44];
	mad.lo.s32 	%r45, %r44, %r43, %r42;
	ld.global.u32 	%r46, [%rd10+48];
	ld.shared.u32 	%r47, [_ZZ25multiplication_matrix_GPUPiS_S_E2bs+48];
	mad.lo.s32 	%r48, %r47, %r46, %r45;
	ld.global.u32 	%r49, [%rd10+52];
	ld.shared.u32 	%r50, [_ZZ25multiplication_matrix_GPUPiS_S_E2bs+52];
	mad.lo.s32 	%r51, %r50, %r49, %r48;
	ld.global.u32 	%r52, [%rd10+56];
	ld.shared.u32 	%r53, [_ZZ25multiplication_matrix_GPUPiS_S_E2bs+56];
	mad.lo.s32 	%r54, %r53, %r52, %r51;
	ld.global.u32 	%r55, [%rd10+60];
	ld.shared.u32 	%r56, [_ZZ25multiplication_matrix_GPUPiS_S_E2bs+60];
	mad.lo.s32 	%r57, %r56, %r55, %r54;
	mul.wide.s32 	%rd11, %r4, 4;
	add.s64 	%rd12, %rd4, %rd11;
	st.global.u32 	[%rd12], %r57;
	bar.sync 	0;
	ret;

}


// ===== COMPILED SASS (sm_100) =====

	.target	sm_100

	.elftype	@"ET_EXEC"


//--------------------- .note.nv.tkinfo           --------------------------
	.section	.note.nv.tkinfo,"",@"SHT_NOTE"
	.sectionflags	@"SHF_NOTE_NV_TKINFO"
	.tkinfo
        /*0018*/ 	.word	0x00000002
        /*0030*/ 	.string	""
        /*0030*/ 	.string	"ptxas"
        /*0030*/ 	.string	"Cuda compilation tools, release 13.0, V13.0.88"
        /*0030*/ 	.string	"Build cuda_13.0.r13.0/compiler.36424714_0"
        /*0030*/ 	.string	"-arch sm_100 -m 64 "



//--------------------- .note.nv.cuinfo           --------------------------
	.section	.note.nv.cuinfo,"",@"SHT_NOTE"
	.sectionflags	@"SHF_NOTE_NV_CUINFO"
        /*0018*/ 	.short	0x0002
        /*001a*/ 	.short	0x0064
        /*001c*/ 	.short	0x0082
	.zero		2


//--------------------- .nv.info                  --------------------------
	.section	.nv.info,"",@"SHT_CUDA_INFO"
	.align	4


	//----- nvinfo : EIATTR_REGCOUNT
	.align		4
        /*0000*/ 	.byte	0x04, 0x2f
        /*0002*/ 	.short	(.L_1 - .L_0)
	.align		4
.L_0:
        /*0004*/ 	.word	index@(_Z25multiplication_matrix_GPUPiS_S_)
        /*0008*/ 	.word	0x00000020


	//----- nvinfo : EIATTR_FRAME_SIZE
	.align		4
.L_1:
        /*000c*/ 	.byte	0x04, 0x11
        /*000e*/ 	.short	(.L_3 - .L_2)
	.align		4
.L_2:
        /*0010*/ 	.word	index@(_Z25multiplication_matrix_GPUPiS_S_)
        /*0014*/ 	.word	0x00000000


	//----- nvinfo : EIATTR_MIN_STACK_SIZE
	.align		4
.L_3:
        /*0018*/ 	.byte	0x04, 0x12
        /*001a*/ 	.short	(.L_5 - .L_4)
	.align		4
.L_4:
        /*001c*/ 	.word	index@(_Z25multiplication_matrix_GPUPiS_S_)
        /*0020*/ 	.word	0x00000000
.L_5:


//--------------------- .nv.compat                --------------------------
	.section	.nv.compat,"",@"SHT_CUDA_COMPAT_INFO"
	.align	4
        /*0000*/ 	.byte	0x02, 0x09, 0x00, 0x00, 0x02, 0x02, 0x01, 0x00, 0x02, 0x05, 0x05, 0x00, 0x03, 0x07, 0x01, 0x01
        /*0010*/ 	.byte	0x02, 0x03, 0x00, 0x00, 0x02, 0x06, 0x01, 0x00, 0x04, 0x0b, 0x08, 0x00, 0x09, 0x00, 0x00, 0x00
        /*0020*/ 	.byte	0x00, 0x00, 0x00, 0x00


//--------------------- .nv.info._Z25multiplication_matrix_GPUPiS_S_ --------------------------
	.section	.nv.info._Z25multiplication_matrix_GPUPiS_S_,"",@"SHT_CUDA_INFO"
	.sectionflags	@""
	.align	4


	//----- nvinfo : EIATTR_CUDA_API_VERSION
	.align		4
        /*0000*/ 	.byte	0x04, 0x37
        /*0002*/ 	.short	(.L_7 - .L_6)
.L_6:
        /*0004*/ 	.word	0x00000082


	//----- nvinfo : EIATTR_KPARAM_INFO
	.align		4
.L_7:
        /*0008*/ 	.byte	0x04, 0x17
        /*000a*/ 	.short	(.L_9 - .L_8)
.L_8:
        /*000c*/ 	.word	0x00000000
        /*0010*/ 	.short	0x0002
        /*0012*/ 	.short	0x0010
        /*0014*/ 	.byte	0x00, 0xf5, 0x21, 0x00


	//----- nvinfo : EIATTR_KPARAM_INFO
	.align		4
.L_9:
        /*0018*/ 	.byte	0x04, 0x17
        /*001a*/ 	.short	(.L_11 - .L_10)
.L_10:
        /*001c*/ 	.word	0x00000000
        /*0020*/ 	.short	0x0001
        /*0022*/ 	.short	0x0008
        /*0024*/ 	.byte	0x00, 0xf5, 0x21, 0x00


	//----- nvinfo : EIATTR_KPARAM_INFO
	.align		4
.L_11:
        /*0028*/ 	.byte	0x04, 0x17
        /*002a*/ 	.short	(.L_13 - .L_12)
.L_12:
        /*002c*/ 	.word	0x00000000
        /*0030*/ 	.short	0x0000
        /*0032*/ 	.short	0x0000
        /*0034*/ 	.byte	0x00, 0xf5, 0x21, 0x00


	//----- nvinfo : EIATTR_SPARSE_MMA_MASK
	.align		4
.L_13:
        /*0038*/ 	.byte	0x03, 0x50
        /*003a*/ 	.short	0x0000


	//----- nvinfo : EIATTR_MAXREG_COUNT
	.align		4
        /*003c*/ 	.byte	0x03, 0x1b
        /*003e*/ 	.short	0x00ff


	//----- nvinfo : EIATTR_NUM_BARRIERS
	.align		4
        /*0040*/ 	.byte	0x02, 0x4c
        /*0042*/ 	.byte	0x01
	.zero		1


	//----- nvinfo : EIATTR_MERCURY_ISA_VERSION
	.align		4
        /*0044*/ 	.byte	0x03, 0x5f
        /*0046*/ 	.short	0x0101


	//----- nvinfo : EIATTR_VRC_CTA_INIT_COUNT
	.align		4
        /*0048*/ 	.byte	0x02, 0x4a
	.zero		1
	.zero		1


	//----- nvinfo : EIATTR_EXIT_INSTR_OFFSETS
	.align		4
        /*004c*/ 	.byte	0x04, 0x1c
        /*004e*/ 	.short	(.L_15 - .L_14)


	//   ....[0]....
.L_14:
        /*0050*/ 	.word	0x00000380


	//----- nvinfo : EIATTR_CBANK_PARAM_SIZE
	.align		4
.L_15:
        /*0054*/ 	.byte	0x03, 0x19
        /*0056*/ 	.short	0x0018


	//----- nvinfo : EIATTR_PARAM_CBANK
	.align		4
        /*0058*/ 	.byte	0x04, 0x0a
        /*005a*/ 	.short	(.L_17 - .L_16)
	.align		4
.L_16:
        /*005c*/ 	.word	index@(.nv.constant0._Z25multiplication_matrix_GPUPiS_S_)
        /*0060*/ 	.short	0x0380
        /*0062*/ 	.short	0x0018


	//----- nvinfo : EIATTR_SW_WAR
	.align		4
.L_17:
        /*0064*/ 	.byte	0x04, 0x36
        /*0066*/ 	.short	(.L_19 - .L_18)
.L_18:
        /*0068*/ 	.word	0x00000008
.L_19:


//--------------------- .nv.callgraph             --------------------------
	.section	.nv.callgraph,"",@"SHT_CUDA_CALLGRAPH"
	.align	4
	.sectionentsize	8
	.align		4
        /*0000*/ 	.word	0x00000000
	.align		4
        /*0004*/ 	.word	0xffffffff
	.align		4
        /*0008*/ 	.word	0x00000000
	.align		4
        /*000c*/ 	.word	0xfffffffe
	.align		4
        /*0010*/ 	.word	0x00000000
	.align		4
        /*0014*/ 	.word	0xfffffffd
	.align		4
        /*0018*/ 	.word	0x00000000
	.align		4
        /*001c*/ 	.word	0xfffffffc


//--------------------- .text._Z25multiplication_matrix_GPUPiS_S_ --------------------------
	.section	.text._Z25multiplication_matrix_GPUPiS_S_,"ax",@progbits
	.align	128
        .global         _Z25multiplication_matrix_GPUPiS_S_
        .type           _Z25multiplication_matrix_GPUPiS_S_,@function
        .size           _Z25multiplication_matrix_GPUPiS_S_,(.L_x_1 - _Z25multiplication_matrix_GPUPiS_S_)
        .other          _Z25multiplication_matrix_GPUPiS_S_,@"STO_CUDA_ENTRY STV_DEFAULT"
_Z25multiplication_matrix_GPUPiS_S_:
.text._Z25multiplication_matrix_GPUPiS_S_:
[----:B------:R-:W-:Y:S01]  /*0000*/  LDC R1, c[0x0][0x37c] ;  /* 0x0000df00ff017b82 */ /* 0x000fe20000000800 */
[----:B------:R-:W0:Y:S07]  /*0010*/  S2R R29, SR_TID.X ;  /* 0x00000000001d7919 */ /* 0x000e2e0000002100 */
[----:B------:R-:W0:Y:S01]  /*0020*/  LDC.64 R4, c[0x0][0x388] ;  /* 0x0000e200ff047b82 */ /* 0x000e220000000a00 */
[----:B------:R-:W1:Y:S01]  /*0030*/  LDCU.64 UR6, c[0x0][0x358] ;  /* 0x00006b00ff0677ac */ /* 0x000e620008000a00 */
[----:B------:R-:W2:Y:S06]  /*0040*/  S2R R0, SR_CTAID.X ;  /* 0x0000000000007919 */ /* 0x000eac0000002500 */
[----:B------:R-:W3:Y:S01]  /*0050*/  LDC.64 R8, c[0x0][0x380] ;  /* 0x0000e000ff087b82 */ /* 0x000ee20000000a00 */
[----:B0-----:R-:W-:-:S05]  /*0060*/  IMAD.WIDE.U32 R4, R29, 0x4, R4 ;  /* 0x000000041d047825 */ /* 0x001fca00078e0004 */
[----:B-1----:R-:W4:Y:S01]  /*0070*/  LDG.E R28, desc[UR6][R4.64] ;  /* 0x00000006041c7981 */ /* 0x002f22000c1e1900 */
[----:B--2---:R-:W-:-:S04]  /*0080*/  LEA R0, R0, R29, 0x4 ;  /* 0x0000001d00007211 */ /* 0x004fc800078e20ff */
[----:B------:R-:W-:-:S05]  /*0090*/  SHF.L.U32 R3, R0, 0x4, RZ ;  /* 0x0000000400037819 */ /* 0x000fca00000006ff */
[----:B---3--:R-:W-:-:S05]  /*00a0*/  IMAD.WIDE R8, R3, 0x4, R8 ;  /* 0x0000000403087825 */ /* 0x008fca00078e0208 */
[----:B------:R-:W2:Y:S04]  /*00b0*/  LDG.E R27, desc[UR6][R8.64] ;  /* 0x00000006081b7981 */ /* 0x000ea8000c1e1900 */
[----:B------:R-:W3:Y:S04]  /*00c0*/  LDG.E R10, desc[UR6][R8.64+0x4] ;  /* 0x00000406080a7981 */ /* 0x000ee8000c1e1900 */
[----:B------:R-:W5:Y:S04]  /*00d0*/  LDG.E R11, desc[UR6][R8.64+0x8] ;  /* 0x00000806080b7981 */ /* 0x000f68000c1e1900 */
        /* <DEDUP_REMOVED lines=12> */
[----:B------:R0:W5:Y:S01]  /*01a0*/  LDG.E R24, desc[UR6][R8.64+0x3c] ;  /* 0x00003c0608187981 */ /* 0x000162000c1e1900 */
[----:B------:R-:W1:Y:S01]  /*01b0*/  S2UR UR5, SR_CgaCtaId ;  /* 0x00000000000579c3 */ /* 0x000e620000008800 */
[----:B------:R-:W-:-:S02]  /*01c0*/  UMOV UR4, 0x400 ;  /* 0x0000040000047882 */ /* 0x000fc40000000000 */
[----:B-1----:R-:W-:-:S06]  /*01d0*/  ULEA UR4, UR5, UR4, 0x18 ;  /* 0x0000000405047291 */ /* 0x002fcc000f8ec0ff */
[----:B------:R-:W-:-:S05]  /*01e0*/  LEA R29, R29, UR4, 0x2 ;  /* 0x000000041d1d7c11 */ /* 0x000fca000f8e10ff */
[----:B----4-:R-:W-:Y:S04]  /*01f0*/  STS [R29], R28 ;  /* 0x0000001c1d007388 */ /* 0x010fe80000000800 */
[----:B------:R-:W2:Y:S04]  /*0200*/  LDS.128 R12, [UR4] ;  /* 0x00000004ff0c7984 */ /* 0x000ea80008000c00 */
[----:B------:R-:W1:Y:S01]  /*0210*/  LDS.128 R4, [UR4+0x10] ;  /* 0x00001004ff047984 */ /* 0x000e620008000c00 */
[----:B--2---:R-:W-:-:S04]  /*0220*/  IMAD R12, R27, R12, RZ ;  /* 0x0000000c1b0c7224 */ /* 0x004fc800078e02ff */
[----:B---3--:R-:W-:-:S04]  /*0230*/  IMAD R10, R10, R13, R12 ;  /* 0x0000000d0a0a7224 */ /* 0x008fc800078e020c */
[----:B-----5:R-:W-:Y:S02]  /*0240*/  IMAD R14, R11, R14, R10 ;  /* 0x0000000e0b0e7224 */ /* 0x020fe400078e020a */
[----:B0-----:R-:W0:Y:S02]  /*0250*/  LDS.128 R8, [UR4+0x20] ;  /* 0x00002004ff087984 */ /* 0x001e240008000c00 */
[----:B------:R-:W-:-:S04]  /*0260*/  IMAD R14, R26, R15, R14 ;  /* 0x0000000f1a0e7224 */ /* 0x000fc800078e020e */
[----:B-1----:R-:W-:Y:S02]  /*0270*/  IMAD R4, R25, R4, R14 ;  /* 0x0000000419047224 */ /* 0x002fe400078e020e */
[----:B------:R-:W1:Y:S02]  /*0280*/  LDS.128 R12, [UR4+0x30] ;  /* 0x00003004ff0c7984 */ /* 0x000e640008000c00 */
[----:B------:R-:W-:-:S04]  /*0290*/  IMAD R2, R2, R5, R4 ;  /* 0x0000000502027224 */ /* 0x000fc800078e0204 */
[----:B------:R-:W-:-:S04]  /*02a0*/  IMAD R2, R3, R6, R2 ;  /* 0x0000000603027224 */ /* 0x000fc800078e0202 */
[----:B------:R-:W-:-:S04]  /*02b0*/  IMAD R2, R16, R7, R2 ;  /* 0x0000000710027224 */ /* 0x000fc800078e0202 */
[----:B0-----:R-:W-:Y:S02]  /*02c0*/  IMAD R8, R17, R8, R2 ;  /* 0x0000000811087224 */ /* 0x001fe400078e0202 */
[----:B------:R-:W0:Y:S02]  /*02d0*/  LDC.64 R2, c[0x0][0x390] ;  /* 0x0000e400ff027b82 */ /* 0x000e240000000a00 */
[----:B------:R-:W-:-:S04]  /*02e0*/  IMAD R8, R18, R9, R8 ;  /* 0x0000000912087224 */ /* 0x000fc800078e0208 */
[----:B------:R-:W-:-:S04]  /*02f0*/  IMAD R8, R19, R10, R8 ;  /* 0x0000000a13087224 */ /* 0x000fc800078e0208 */
[----:B------:R-:W-:-:S04]  /*0300*/  IMAD R8, R20, R11, R8 ;  /* 0x0000000b14087224 */ /* 0x000fc800078e0208 */
[----:B-1----:R-:W-:-:S04]  /*0310*/  IMAD R8, R21, R12, R8 ;  /* 0x0000000c15087224 */ /* 0x002fc800078e0208 */
[----:B------:R-:W-:-:S04]  /*0320*/  IMAD R8, R22, R13, R8 ;  /* 0x0000000d16087224 */ /* 0x000fc800078e0208 */
[----:B------:R-:W-:Y:S02]  /*0330*/  IMAD R8, R23, R14, R8 ;  /* 0x0000000e17087224 */ /* 0x000fe400078e0208 */
[----:B0-----:R-:W-:-:S04]  /*0340*/  IMAD.WIDE R2, R0, 0x4, R2 ;  /* 0x0000000400027825 */ /* 0x001fc800078e0202 */
[----:B------:R-:W-:-:S05]  /*0350*/  IMAD R15, R24, R15, R8 ;  /* 0x0000000f180f7224 */ /* 0x000fca00078e0208 */
[----:B------:R-:W-:Y:S01]  /*0360*/  STG.E desc[UR6][R2.64], R15 ;  /* 0x0000000f02007986 */ /* 0x000fe2000c101906 */
[----:B------:R-:W-:Y:S06]  /*0370*/  BAR.SYNC.DEFER_BLOCKING 0x0 ;  /* 0x0000000000007b1d */ /* 0x000fec0000010000 */
[----:B------:R-:W-:Y:S05]  /*0380*/  EXIT ;  /* 0x000000000000794d */ /* 0x000fea0003800000 */
.L_x_0:
[----:B------:R-:W-:-:S00]  /*0390*/  BRA `(.L_x_0) ;  /* 0xfffffffc00fc7947 */ /* 0x000fc0000383ffff */
[----:B------:R-:W-:-:S00]  /*03a0*/  NOP ;  /* 0x0000000000007918 */ /* 0x000fc00000000000 */
        /* <DEDUP_REMOVED lines=13> */
.L_x_1:


//--------------------- .nv.shared._Z25multiplication_matrix_GPUPiS_S_ --------------------------
	.section	.nv.shared._Z25multiplication_matrix_GPUPiS_S_,"aw",@nobits
	.sectionflags	@""
	.align	4
.nv.shared._Z25multiplication_matrix_GPUPiS_S_:
	.zero		1088


//--------------------- .nv.shared.reserved.0     --------------------------
	.section	.nv.shared.reserved.0,"aw",@nobits
	.weak		__nv_reservedSMEM_offset_0_alias
	.size		__nv_reservedSMEM_offset_0_alias, 0, 64
	.other		__nv_reservedSMEM_offset_0_alias,@"STO_CUDA_RESERVED_SHARED STV_DEFAULT"
__nv_reservedSMEM_offset_0_alias:
	.zero		0
	.zero		64


//--------------------- .nv.constant0._Z25multiplication_matrix_GPUPiS_S_ --------------------------
	.section	.nv.constant0._Z25multiplication_matrix_GPUPiS_S_,"a",@progbits
	.sectionflags	@""
	.align	4
.nv.constant0._Z25multiplication_matrix_GPUPiS_S_:
	.zero		920


//--------------------- SYMBOLS --------------------------

	.type		.nv.reservedSmem.offset0,@object
	.size		.nv.reservedSmem.offset0,0x4
	.type		.nv.reservedSmem.cap,@object
	.size		.nv.reservedSmem.cap,0x4
